//
// Generated by NVIDIA NVVM Compiler
//
// Compiler Build ID: CL-36424714
// Cuda compilation tools, release 13.0, V13.0.88
// Based on NVVM 20.0.0
//

.version 9.0
.target sm_100
.address_size 64

	// .globl	_Z6kernalPbS_
.global .attribute(.managed) .align 4 .u32 cuWidth;
.global .attribute(.managed) .align 4 .u32 cuHeight;

.visible .entry _Z6kernalPbS_(
	.param .u64 .ptr .align 1 _Z6kernalPbS__param_0,
	.param .u64 .ptr .align 1 _Z6kernalPbS__param_1
)
{
	.reg .pred 	%p<23>;
	.reg .b16 	%rs<13>;
	.reg .b32 	%r<47>;
	.reg .b64 	%rd<33>;

	ld.param.u64 	%rd2, [_Z6kernalPbS__param_0];
	ld.param.u64 	%rd3, [_Z6kernalPbS__param_1];
	cvta.to.global.u64 	%rd1, %rd3;
	mov.u32 	%r7, %tid.y;
	mov.u32 	%r8, %ctaid.y;
	mov.u32 	%r9, %ntid.y;
	mad.lo.s32 	%r1, %r8, %r9, %r7;
	mov.u32 	%r10, %tid.x;
	mov.u32 	%r11, %ctaid.x;
	mov.u32 	%r12, %ntid.x;
	mad.lo.s32 	%r2, %r11, %r12, %r10;
	ld.global.u32 	%r3, [cuHeight];
	setp.ge.s32 	%p1, %r1, %r3;
	@%p1 bra 	$L__BB0_8;
	setp.lt.s32 	%p2, %r2, 0;
	ld.global.u32 	%r13, [cuWidth];
	setp.ge.s32 	%p3, %r2, %r13;
	or.pred  	%p4, %p2, %p3;
	@%p4 bra 	$L__BB0_8;
	cvta.to.global.u64 	%rd4, %rd2;
	add.s32 	%r14, %r3, -1;
	setp.eq.s32 	%p5, %r1, 0;
	add.s32 	%r15, %r1, -1;
	setp.gt.u32 	%p6, %r1, %r3;
	selp.b32 	%r16, 0, %r15, %p6;
	selp.b32 	%r17, %r14, %r16, %p5;
	mul.lo.s32 	%r18, %r13, %r17;
	setp.eq.s32 	%p7, %r2, 0;
	selp.b32 	%r19, %r13, %r2, %p7;
	cvt.s64.s32 	%rd5, %r18;
	cvt.s64.s32 	%rd6, %r19;
	add.s64 	%rd7, %rd5, %rd6;
	add.s64 	%rd8, %rd4, %rd7;
	ld.global.u8 	%rs2, [%rd8+-1];
	setp.ne.s16 	%p8, %rs2, 0;
	selp.u32 	%r20, 1, 0, %p8;
	add.s32 	%r21, %r18, %r2;
	cvt.s64.s32 	%rd9, %r21;
	add.s64 	%rd10, %rd4, %rd9;
	ld.global.u8 	%rs3, [%rd10];
	setp.ne.s16 	%p9, %rs3, 0;
	selp.u32 	%r22, 1, 0, %p9;
	add.s32 	%r23, %r20, %r22;
	add.s32 	%r24, %r2, 1;
	setp.lt.s32 	%p10, %r24, %r13;
	selp.b32 	%r25, %r24, 0, %p10;
	add.s32 	%r26, %r18, %r25;
	cvt.s64.s32 	%rd11, %r26;
	add.s64 	%rd12, %rd4, %rd11;
	ld.global.u8 	%rs4, [%rd12];
	setp.ne.s16 	%p11, %rs4, 0;
	selp.u32 	%r27, 1, 0, %p11;
	add.s32 	%r28, %r23, %r27;
	mul.lo.s32 	%r29, %r13, %r1;
	cvt.s64.s32 	%rd13, %r29;
	add.s64 	%rd14, %rd13, %rd6;
	add.s64 	%rd15, %rd4, %rd14;
	ld.global.u8 	%rs5, [%rd15+-1];
	setp.ne.s16 	%p12, %rs5, 0;
	selp.u32 	%r30, 1, 0, %p12;
	add.s32 	%r31, %r28, %r30;
	add.s32 	%r32, %r29, %r25;
	cvt.s64.s32 	%rd16, %r32;
	add.s64 	%rd17, %rd4, %rd16;
	ld.global.u8 	%rs6, [%rd17];
	setp.ne.s16 	%p13, %rs6, 0;
	selp.u32 	%r33, 1, 0, %p13;
	add.s32 	%r34, %r31, %r33;
	add.s32 	%r35, %r1, 1;
	setp.lt.u32 	%p14, %r35, %r3;
	selp.b32 	%r36, %r35, 0, %p14;
	mul.lo.s32 	%r37, %r13, %r36;
	cvt.s64.s32 	%rd18, %r37;
	add.s64 	%rd19, %rd18, %rd6;
	add.s64 	%rd20, %rd4, %rd19;
	ld.global.u8 	%rs7, [%rd20+-1];
	setp.ne.s16 	%p15, %rs7, 0;
	selp.u32 	%r38, 1, 0, %p15;
	add.s32 	%r39, %r34, %r38;
	add.s32 	%r40, %r37, %r2;
	cvt.s64.s32 	%rd21, %r40;
	add.s64 	%rd22, %rd4, %rd21;
	ld.global.u8 	%rs8, [%rd22];
	setp.ne.s16 	%p16, %rs8, 0;
	selp.u32 	%r41, 1, 0, %p16;
	add.s32 	%r42, %r39, %r41;
	add.s32 	%r43, %r37, %r25;
	cvt.s64.s32 	%rd23, %r43;
	add.s64 	%rd24, %rd4, %rd23;
	ld.global.u8 	%rs9, [%rd24];
	setp.ne.s16 	%p17, %rs9, 0;
	selp.u32 	%r44, 1, 0, %p17;
	add.s32 	%r45, %r42, %r44;
	add.s32 	%r6, %r29, %r2;
	cvt.s64.s32 	%rd25, %r6;
	add.s64 	%rd26, %rd4, %rd25;
	ld.global.u8 	%rs1, [%rd26];
	setp.ne.s16 	%p18, %rs1, 0;
	setp.ne.s32 	%p19, %r45, 3;
	or.pred  	%p20, %p18, %p19;
	@%p20 bra 	$L__BB0_4;
	add.s64 	%rd32, %rd1, %rd25;
	mov.b16 	%rs12, 1;
	st.global.u8 	[%rd32], %rs12;
	bra.uni 	$L__BB0_8;
$L__BB0_4:
	setp.eq.s16 	%p21, %rs1, 0;
	@%p21 bra 	$L__BB0_8;
	add.s32 	%r46, %r45, -4;
	setp.gt.u32 	%p22, %r46, -3;
	@%p22 bra 	$L__BB0_7;
	add.s64 	%rd30, %rd1, %rd25;
	mov.b16 	%rs11, 0;
	st.global.u8 	[%rd30], %rs11;
	bra.uni 	$L__BB0_8;
$L__BB0_7:
	add.s64 	%rd28, %rd1, %rd25;
	mov.b16 	%rs10, 1;
	st.global.u8 	[%rd28], %rs10;
$L__BB0_8:
	ret;

}
	// .globl	_Z6renderPbPh
.visible .entry _Z6renderPbPh(
	.param .u64 .ptr .align 1 _Z6renderPbPh_param_0,
	.param .u64 .ptr .align 1 _Z6renderPbPh_param_1
)
{
	.reg .pred 	%p<6>;
	.reg .b16 	%rs<4>;
	.reg .b32 	%r<20>;
	.reg .b64 	%rd<19>;

	ld.param.u64 	%rd2, [_Z6renderPbPh_param_0];
	ld.param.u64 	%rd3, [_Z6renderPbPh_param_1];
	cvta.to.global.u64 	%rd1, %rd3;
	mov.u32 	%r8, %tid.y;
	mov.u32 	%r9, %ctaid.y;
	mov.u32 	%r10, %ntid.y;
	mad.lo.s32 	%r1, %r9, %r10, %r8;
	mov.u32 	%r11, %tid.x;
	mov.u32 	%r12, %ctaid.x;
	mov.u32 	%r13, %ntid.x;
	mad.lo.s32 	%r2, %r12, %r13, %r11;
	ld.global.u32 	%r3, [cuHeight];
	setp.ge.s32 	%p1, %r1, %r3;
	@%p1 bra 	$L__BB1_5;
	setp.lt.s32 	%p2, %r2, 0;
	ld.global.u32 	%r14, [cuWidth];
	setp.ge.s32 	%p3, %r2, %r14;
	or.pred  	%p4, %p2, %p3;
	@%p4 bra 	$L__BB1_5;
	mul.lo.s32 	%r5, %r3, %r14;
	shl.b32 	%r6, %r5, 1;
	mad.lo.s32 	%r7, %r14, %r1, %r2;
	cvt.s64.s32 	%rd4, %r7;
	cvta.to.global.u64 	%rd5, %rd2;
	add.s64 	%rd6, %rd5, %rd4;
	ld.global.u8 	%rs1, [%rd6];
	setp.eq.s16 	%p5, %rs1, 0;
	@%p5 bra 	$L__BB1_4;
	cvt.s64.s32 	%rd8, %r6;
	cvt.s64.s32 	%rd9, %r5;
	shl.b32 	%r15, %r1, 8;
	div.u32 	%r16, %r15, %r3;
	add.s64 	%rd10, %rd1, %rd4;
	st.global.u8 	[%rd10], %r16;
	shl.b32 	%r17, %r2, 8;
	ld.global.u32 	%r18, [cuWidth];
	div.s32 	%r19, %r17, %r18;
	add.s64 	%rd11, %rd10, %rd9;
	st.global.u8 	[%rd11], %r19;
	add.s64 	%rd12, %rd10, %rd8;
	mov.b16 	%rs2, 255;
	st.global.u8 	[%rd12], %rs2;
	bra.uni 	$L__BB1_5;
$L__BB1_4:
	cvt.s64.s32 	%rd14, %r6;
	cvt.s64.s32 	%rd15, %r5;
	add.s64 	%rd16, %rd1, %rd4;
	mov.b16 	%rs3, 0;
	st.global.u8 	[%rd16], %rs3;
	add.s64 	%rd17, %rd16, %rd15;
	st.global.u8 	[%rd17], %rs3;
	add.s64 	%rd18, %rd16, %rd14;
	st.global.u8 	[%rd18], %rs3;
$L__BB1_5:
	ret;

}


// ===== COMPILED SASS (sm_100) =====

	.target	sm_100

	.elftype	@"ET_EXEC"


//--------------------- .note.nv.tkinfo           --------------------------
	.section	.note.nv.tkinfo,"",@"SHT_NOTE"
	.sectionflags	@"SHF_NOTE_NV_TKINFO"
	.tkinfo
        /*0018*/ 	.word	0x00000002
        /*0030*/ 	.string	""
        /*0030*/ 	.string	"ptxas"
        /*0030*/ 	.string	"Cuda compilation tools, release 13.0, V13.0.88"
        /*0030*/ 	.string	"Build cuda_13.0.r13.0/compiler.36424714_0"
        /*0030*/ 	.string	"-arch sm_100 -m 64 "



//--------------------- .note.nv.cuinfo           --------------------------
	.section	.note.nv.cuinfo,"",@"SHT_NOTE"
	.sectionflags	@"SHF_NOTE_NV_CUINFO"
        /*0018*/ 	.short	0x0002
        /*001a*/ 	.short	0x0064
        /*001c*/ 	.short	0x0082
	.zero		2


//--------------------- .nv.info                  --------------------------
	.section	.nv.info,"",@"SHT_CUDA_INFO"
	.align	4


	//----- nvinfo : EIATTR_REGCOUNT
	.align		4
        /*0000*/ 	.byte	0x04, 0x2f
        /*0002*/ 	.short	(.L_3 - .L_2)
	.align		4
.L_2:
        /*0004*/ 	.word	index@(_Z6kernalPbS_)
        /*0008*/ 	.word	0x00000016


	//----- nvinfo : EIATTR_FRAME_SIZE
	.align		4
.L_3:
        /*000c*/ 	.byte	0x04, 0x11
        /*000e*/ 	.short	(.L_5 - .L_4)
	.align		4
.L_4:
        /*0010*/ 	.word	index@(_Z6kernalPbS_)
        /*0014*/ 	.word	0x00000000


	//----- nvinfo : EIATTR_REGCOUNT
	.align		4
.L_5:
        /*0018*/ 	.byte	0x04, 0x2f
        /*001a*/ 	.short	(.L_7 - .L_6)
	.align		4
.L_6:
        /*001c*/ 	.word	index@(_Z6renderPbPh)
        /*0020*/ 	.word	0x00000011


	//----- nvinfo : EIATTR_FRAME_SIZE
	.align		4
.L_7:
        /*0024*/ 	.byte	0x04, 0x11
        /*0026*/ 	.short	(.L_9 - .L_8)
	.align		4
.L_8:
        /*0028*/ 	.word	index@(_Z6renderPbPh)
        /*002c*/ 	.word	0x00000000


	//----- nvinfo : EIATTR_MIN_STACK_SIZE
	.align		4
.L_9:
        /*0030*/ 	.byte	0x04, 0x12
        /*0032*/ 	.short	(.L_11 - .L_10)
	.align		4
.L_10:
        /*0034*/ 	.word	index@(_Z6renderPbPh)
        /*0038*/ 	.word	0x00000000


	//----- nvinfo : EIATTR_MIN_STACK_SIZE
	.align		4
.L_11:
        /*003c*/ 	.byte	0x04, 0x12
        /*003e*/ 	.short	(.L_13 - .L_12)
	.align		4
.L_12:
        /*0040*/ 	.word	index@(_Z6kernalPbS_)
        /*0044*/ 	.word	0x00000000
.L_13:


//--------------------- .nv.compat                --------------------------
	.section	.nv.compat,"",@"SHT_CUDA_COMPAT_INFO"
	.align	4
        /*0000*/ 	.byte	0x02, 0x09, 0x00, 0x00, 0x02, 0x02, 0x01, 0x00, 0x02, 0x05, 0x05, 0x00, 0x03, 0x07, 0x01, 0x01
        /*0010*/ 	.byte	0x02, 0x03, 0x00, 0x00, 0x02, 0x06, 0x01, 0x00, 0x04, 0x0b, 0x08, 0x00, 0x09, 0x00, 0x00, 0x00
        /*0020*/ 	.byte	0x00, 0x00, 0x00, 0x00


//--------------------- .nv.info._Z6renderPbPh    --------------------------
	.section	.nv.info._Z6renderPbPh,"",@"SHT_CUDA_INFO"
	.sectionflags	@""
	.align	4


	//----- nvinfo : EIATTR_CUDA_API_VERSION
	.align		4
        /*0000*/ 	.byte	0x04, 0x37
        /*0002*/ 	.short	(.L_15 - .L_14)
.L_14:
        /*0004*/ 	.word	0x00000082


	//----- nvinfo : EIATTR_KPARAM_INFO
	.align		4
.L_15:
        /*0008*/ 	.byte	0x04, 0x17
        /*000a*/ 	.short	(.L_17 - .L_16)
.L_16:
        /*000c*/ 	.word	0x00000000
        /*0010*/ 	.short	0x0001
        /*0012*/ 	.short	0x0008
        /*0014*/ 	.byte	0x00, 0xf5, 0x21, 0x00


	//----- nvinfo : EIATTR_KPARAM_INFO
	.align		4
.L_17:
        /*0018*/ 	.byte	0x04, 0x17
        /*001a*/ 	.short	(.L_19 - .L_18)
.L_18:
        /*001c*/ 	.word	0x00000000
        /*0020*/ 	.short	0x0000
        /*0022*/ 	.short	0x0000
        /*0024*/ 	.byte	0x00, 0xf5, 0x21, 0x00


	//----- nvinfo : EIATTR_SPARSE_MMA_MASK
	.align		4
.L_19:
        /*0028*/ 	.byte	0x03, 0x50
        /*002a*/ 	.short	0x0000


	//----- nvinfo : EIATTR_MAXREG_COUNT
	.align		4
        /*002c*/ 	.byte	0x03, 0x1b
        /*002e*/ 	.short	0x00ff


	//----- nvinfo : EIATTR_MERCURY_ISA_VERSION
	.align		4
        /*0030*/ 	.byte	0x03, 0x5f
        /*0032*/ 	.short	0x0101


	//----- nvinfo : EIATTR_VRC_CTA_INIT_COUNT
	.align		4
        /*0034*/ 	.byte	0x02, 0x4a
	.zero		1
	.zero		1


	//----- nvinfo : EIATTR_EXIT_INSTR_OFFSETS
	.align		4
        /*0038*/ 	.byte	0x04, 0x1c
        /*003a*/ 	.short	(.L_21 - .L_20)


	//   ....[0]....
.L_20:
        /*003c*/ 	.word	0x000000d0


	//   ....[1]....
        /*0040*/ 	.word	0x00000120


	//   ....[2]....
        /*0044*/ 	.word	0x00000570


	//   ....[3]....
        /*0048*/ 	.word	0x00000620


	//----- nvinfo : EIATTR_CRS_STACK_SIZE
	.align		4
.L_21:
        /*004c*/ 	.byte	0x04, 0x1e
        /*004e*/ 	.short	(.L_23 - .L_22)
.L_22:
        /*0050*/ 	.word	0x00000000


	//----- nvinfo : EIATTR_CBANK_PARAM_SIZE
	.align		4
.L_23:
        /*0054*/ 	.byte	0x03, 0x19
        /*0056*/ 	.short	0x0010


	//----- nvinfo : EIATTR_PARAM_CBANK
	.align		4
        /*0058*/ 	.byte	0x04, 0x0a
        /*005a*/ 	.short	(.L_25 - .L_24)
	.align		4
.L_24:
        /*005c*/ 	.word	index@(.nv.constant0._Z6renderPbPh)
        /*0060*/ 	.short	0x0380
        /*0062*/ 	.short	0x0010


	//----- nvinfo : EIATTR_SW_WAR
	.align		4
.L_25:
        /*0064*/ 	.byte	0x04, 0x36
        /*0066*/ 	.short	(.L_27 - .L_26)
.L_26:
        /*0068*/ 	.word	0x00000008
.L_27:


//--------------------- .nv.info._Z6kernalPbS_    --------------------------
	.section	.nv.info._Z6kernalPbS_,"",@"SHT_CUDA_INFO"
	.sectionflags	@""
	.align	4


	//----- nvinfo : EIATTR_CUDA_API_VERSION
	.align		4
        /*0000*/ 	.byte	0x04, 0x37
        /*0002*/ 	.short	(.L_29 - .L_28)
.L_28:
        /*0004*/ 	.word	0x00000082


	//----- nvinfo : EIATTR_KPARAM_INFO
	.align		4
.L_29:
        /*0008*/ 	.byte	0x04, 0x17
        /*000a*/ 	.short	(.L_31 - .L_30)
.L_30:
        /*000c*/ 	.word	0x00000000
        /*0010*/ 	.short	0x0001
        /*0012*/ 	.short	0x0008
        /*0014*/ 	.byte	0x00, 0xf5, 0x21, 0x00


	//----- nvinfo : EIATTR_KPARAM_INFO
	.align		4
.L_31:
        /*0018*/ 	.byte	0x04, 0x17
        /*001a*/ 	.short	(.L_33 - .L_32)
.L_32:
        /*001c*/ 	.word	0x00000000
        /*0020*/ 	.short	0x0000
        /*0022*/ 	.short	0x0000
        /*0024*/ 	.byte	0x00, 0xf5, 0x21, 0x00


	//----- nvinfo : EIATTR_SPARSE_MMA_MASK
	.align		4
.L_33:
        /*0028*/ 	.byte	0x03, 0x50
        /*002a*/ 	.short	0x0000


	//----- nvinfo : EIATTR_MAXREG_COUNT
	.align		4
        /*002c*/ 	.byte	0x03, 0x1b
        /*002e*/ 	.short	0x00ff


	//----- nvinfo : EIATTR_MERCURY_ISA_VERSION
	.align		4
        /*0030*/ 	.byte	0x03, 0x5f
        /*0032*/ 	.short	0x0101


	//----- nvinfo : EIATTR_VRC_CTA_INIT_COUNT
	.align		4
        /*0034*/ 	.byte	0x02, 0x4a
	.zero		1
	.zero		1


	//----- nvinfo : EIATTR_EXIT_INSTR_OFFSETS
	.align		4
        /*0038*/ 	.byte	0x04, 0x1c
        /*003a*/ 	.short	(.L_35 - .L_34)


	//   ....[0]....
.L_34:
        /*003c*/ 	.word	0x000000d0


	//   ....[1]....
        /*0040*/ 	.word	0x00000120


	//   ....[2]....
        /*0044*/ 	.word	0x00000690


	//   ....[3]....
        /*0048*/ 	.word	0x000006b0


	//   ....[4]....
        /*004c*/ 	.word	0x00000720


	//   ....[5]....
        /*0050*/ 	.word	0x00000790


	//----- nvinfo : EIATTR_CBANK_PARAM_SIZE
	.align		4
.L_35:
        /*0054*/ 	.byte	0x03, 0x19
        /*0056*/ 	.short	0x0010


	//----- nvinfo : EIATTR_PARAM_CBANK
	.align		4
        /*0058*/ 	.byte	0x04, 0x0a
        /*005a*/ 	.short	(.L_37 - .L_36)
	.align		4
.L_36:
        /*005c*/ 	.word	index@(.nv.constant0._Z6kernalPbS_)
        /*0060*/ 	.short	0x0380
        /*0062*/ 	.short	0x0010


	//----- nvinfo : EIATTR_SW_WAR
	.align		4
.L_37:
        /*0064*/ 	.byte	0x04, 0x36
        /*0066*/ 	.short	(.L_39 - .L_38)
.L_38:
        /*0068*/ 	.word	0x00000008
.L_39:


//--------------------- .nv.callgraph             --------------------------
	.section	.nv.callgraph,"",@"SHT_CUDA_CALLGRAPH"
	.align	4
	.sectionentsize	8
	.align		4
        /*0000*/ 	.word	0x00000000
	.align		4
        /*0004*/ 	.word	0xffffffff
	.align		4
        /*0008*/ 	.word	0x00000000
	.align		4
        /*000c*/ 	.word	0xfffffffe
	.align		4
        /*0010*/ 	.word	0x00000000
	.align		4
        /*0014*/ 	.word	0xfffffffd
	.align		4
        /*0018*/ 	.word	0x00000000
	.align		4
        /*001c*/ 	.word	0xfffffffc


//--------------------- .nv.constant4             --------------------------
	.section	.nv.constant4,"a",@progbits
	.align	8
	.align		8
.nv.constant4:
        /*0000*/ 	.dword	cuWidth
	.align		8
        /*0008*/ 	.dword	cuHeight


//--------------------- .text._Z6renderPbPh       --------------------------
	.section	.text._Z6renderPbPh,"ax",@progbits
	.align	128
        .global         _Z6renderPbPh
        .type           _Z6renderPbPh,@function
        .size           _Z6renderPbPh,(.L_x_3 - _Z6renderPbPh)
        .other          _Z6renderPbPh,@"STO_CUDA_ENTRY STV_DEFAULT"
_Z6renderPbPh:
.text._Z6renderPbPh:
[----:B------:R-:W-:Y:S08]  /*0000*/  LDC R1, c[0x0][0x37c] ;  /* 0x0000df00ff017b82 */ /* 0x000ff00000000800 */
[----:B------:R-:W0:Y:S01]  /*0010*/  LDC.64 R8, c[0x4][0x8] ;  /* 0x01000200ff087b82 */ /* 0x000e220000000a00 */
[----:B------:R-:W0:Y:S02]  /*0020*/  LDCU.64 UR4, c[0x0][0x358] ;  /* 0x00006b00ff0477ac */ /* 0x000e240008000a00 */
[----:B0-----:R-:W2:Y:S05]  /*0030*/  LDG.E R8, desc[UR4][R8.64] ;  /* 0x0000000408087981 */ /* 0x001eaa000c1e1900 */
[----:B------:R-:W0:Y:S01]  /*0040*/  S2UR UR6, SR_CTAID.Y ;  /* 0x00000000000679c3 */ /* 0x000e220000002600 */
[----:B------:R-:W0:Y:S01]  /*0050*/  S2R R10, SR_TID.Y ;  /* 0x00000000000a7919 */ /* 0x000e220000002200 */
[----:B------:R-:W1:Y:S06]  /*0060*/  S2R R5, SR_TID.X ;  /* 0x0000000000057919 */ /* 0x000e6c0000002100 */
[----:B------:R-:W0:Y:S08]  /*0070*/  LDC R3, c[0x0][0x364] ;  /* 0x0000d900ff037b82 */ /* 0x000e300000000800 */
[----:B------:R-:W1:Y:S08]  /*0080*/  S2UR UR7, SR_CTAID.X ;  /* 0x00000000000779c3 */ /* 0x000e700000002500 */
[----:B------:R-:W1:Y:S01]  /*0090*/  LDC R0, c[0x0][0x360] ;  /* 0x0000d800ff007b82 */ /* 0x000e620000000800 */
[----:B0-----:R-:W-:-:S02]  /*00a0*/  IMAD R10, R3, UR6, R10 ;  /* 0x00000006030a7c24 */ /* 0x001fc4000f8e020a */
[----:B-1----:R-:W-:-:S03]  /*00b0*/  IMAD R5, R0, UR7, R5 ;  /* 0x0000000700057c24 */ /* 0x002fc6000f8e0205 */
[----:B--2---:R-:W-:-:S13]  /*00c0*/  ISETP.GE.AND P0, PT, R10, R8, PT ;  /* 0x000000080a00720c */ /* 0x004fda0003f06270 */
[----:B------:R-:W-:Y:S05]  /*00d0*/  @P0 EXIT ;  /* 0x000000000000094d */ /* 0x000fea0003800000 */
[----:B------:R-:W0:Y:S02]  /*00e0*/  LDC.64 R2, c[0x4][RZ] ;  /* 0x01000000ff027b82 */ /* 0x000e240000000a00 */
[----:B0-----:R-:W2:Y:S02]  /*00f0*/  LDG.E R4, desc[UR4][R2.64] ;  /* 0x0000000402047981 */ /* 0x001ea4000c1e1900 */
[----:B--2---:R-:W-:-:S04]  /*0100*/  ISETP.GE.AND P0, PT, R5, R4, PT ;  /* 0x000000040500720c */ /* 0x004fc80003f06270 */
[----:B------:R-:W-:-:S13]  /*0110*/  ISETP.LT.OR P0, PT, R5, RZ, P0 ;  /* 0x000000ff0500720c */ /* 0x000fda0000701670 */
[----:B------:R-:W-:Y:S05]  /*0120*/  @P0 EXIT ;  /* 0x000000000000094d */ /* 0x000fea0003800000 */
[----:B------:R-:W0:Y:S01]  /*0130*/  LDCU.64 UR6, c[0x0][0x380] ;  /* 0x00007000ff0677ac */ /* 0x000e220008000a00 */
[----:B------:R-:W-:-:S05]  /*0140*/  IMAD R9, R10, R4, R5 ;  /* 0x000000040a097224 */ /* 0x000fca00078e0205 */
[----:B------:R-:W-:Y:S02]  /*0150*/  SHF.R.S32.HI R14, RZ, 0x1f, R9 ;  /* 0x0000001fff0e7819 */ /* 0x000fe40000011409 */
[----:B0-----:R-:W-:-:S04]  /*0160*/  IADD3 R6, P0, PT, R9, UR6, RZ ;  /* 0x0000000609067c10 */ /* 0x001fc8000ff1e0ff */
[----:B------:R-:W-:-:S05]  /*0170*/  IADD3.X R7, PT, PT, R14, UR7, RZ, P0, !PT ;  /* 0x000000070e077c10 */ /* 0x000fca00087fe4ff */
[----:B------:R-:W2:Y:S01]  /*0180*/  LDG.E.U8 R6, desc[UR4][R6.64] ;  /* 0x0000000406067981 */ /* 0x000ea2000c1e1100 */
[----:B------:R-:W-:-:S04]  /*0190*/  IMAD R4, R8, R4, RZ ;  /* 0x0000000408047224 */ /* 0x000fc800078e02ff */
[----:B------:R-:W-:Y:S01]  /*01a0*/  IMAD.SHL.U32 R0, R4, 0x2, RZ ;  /* 0x0000000204007824 */ /* 0x000fe200078e00ff */
[----:B--2---:R-:W-:-:S13]  /*01b0*/  ISETP.NE.AND P0, PT, R6, RZ, PT ;  /* 0x000000ff0600720c */ /* 0x004fda0003f05270 */
[----:B------:R-:W-:Y:S05]  /*01c0*/  @!P0 BRA `(.L_x_0) ;  /* 0x0000000000ec8947 */ /* 0x000fea0003800000 */
[----:B------:R-:W0:Y:S01]  /*01d0*/  I2F.U32.RP R11, R8 ;  /* 0x00000008000b7306 */ /* 0x000e220000209000 */
[----:B------:R-:W-:Y:S01]  /*01e0*/  IMAD.MOV R13, RZ, RZ, -R8 ;  /* 0x000000ffff0d7224 */ /* 0x000fe200078e0a08 */
[----:B------:R-:W1:Y:S01]  /*01f0*/  LDCU.64 UR6, c[0x0][0x388] ;  /* 0x00007100ff0677ac */ /* 0x000e620008000a00 */
[----:B------:R-:W-:-:S05]  /*0200*/  ISETP.NE.U32.AND P2, PT, R8, RZ, PT ;  /* 0x000000ff0800720c */ /* 0x000fca0003f45070 */
[----:B0-----:R-:W0:Y:S02]  /*0210*/  MUFU.RCP R11, R11 ;  /* 0x0000000b000b7308 */ /* 0x001e240000001000 */
[----:B0-----:R-:W-:-:S06]  /*0220*/  VIADD R6, R11, 0xffffffe ;  /* 0x0ffffffe0b067836 */ /* 0x001fcc0000000000 */
[----:B------:R0:W2:Y:S02]  /*0230*/  F2I.FTZ.U32.TRUNC.NTZ R7, R6 ;  /* 0x0000000600077305 */ /* 0x0000a4000021f000 */
[----:B0-----:R-:W-:Y:S02]  /*0240*/  IMAD.MOV.U32 R6, RZ, RZ, RZ ;  /* 0x000000ffff067224 */ /* 0x001fe400078e00ff */
[----:B--2---:R-:W-:-:S04]  /*0250*/  IMAD R13, R13, R7, RZ ;  /* 0x000000070d0d7224 */ /* 0x004fc800078e02ff */
[----:B------:R-:W-:-:S04]  /*0260*/  IMAD.HI.U32 R12, R7, R13, R6 ;  /* 0x0000000d070c7227 */ /* 0x000fc800078e0006 */
[----:B------:R-:W-:-:S04]  /*0270*/  IMAD.SHL.U32 R7, R10, 0x100, RZ ;  /* 0x000001000a077824 */ /* 0x000fc800078e00ff */
[----:B------:R-:W-:-:S04]  /*0280*/  IMAD.HI.U32 R13, R12, R7, RZ ;  /* 0x000000070c0d7227 */ /* 0x000fc800078e00ff */
[----:B------:R-:W-:-:S04]  /*0290*/  IMAD.MOV R10, RZ, RZ, -R13 ;  /* 0x000000ffff0a7224 */ /* 0x000fc800078e0a0d */
[----:B------:R-:W-:-:S05]  /*02a0*/  IMAD R7, R8, R10, R7 ;  /* 0x0000000a08077224 */ /* 0x000fca00078e0207 */
[----:B------:R-:W-:-:S13]  /*02b0*/  ISETP.GE.U32.AND P0, PT, R7, R8, PT ;  /* 0x000000080700720c */ /* 0x000fda0003f06070 */
[----:B------:R-:W-:Y:S02]  /*02c0*/  @P0 IMAD.IADD R7, R7, 0x1, -R8 ;  /* 0x0000000107070824 */ /* 0x000fe400078e0a08 */
[----:B------:R-:W-:Y:S01]  /*02d0*/  @P0 VIADD R13, R13, 0x1 ;  /* 0x000000010d0d0836 */ /* 0x000fe20000000000 */
[----:B-1----:R-:W-:Y:S02]  /*02e0*/  IADD3 R6, P0, PT, R9, UR6, RZ ;  /* 0x0000000609067c10 */ /* 0x002fe4000ff1e0ff */
[----:B------:R-:W-:Y:S02]  /*02f0*/  ISETP.GE.U32.AND P1, PT, R7, R8, PT ;  /* 0x000000080700720c */ /* 0x000fe40003f26070 */
[----:B------:R-:W-:-:S11]  /*0300*/  IADD3.X R7, PT, PT, R14, UR7, RZ, P0, !PT ;  /* 0x000000070e077c10 */ /* 0x000fd600087fe4ff */
[----:B------:R-:W-:Y:S01]  /*0310*/  @P1 VIADD R13, R13, 0x1 ;  /* 0x000000010d0d1836 */ /* 0x000fe20000000000 */
[----:B------:R-:W-:-:S05]  /*0320*/  @!P2 LOP3.LUT R13, RZ, R8, RZ, 0x33, !PT ;  /* 0x00000008ff0da212 */ /* 0x000fca00078e33ff */
[----:B------:R0:W-:Y:S04]  /*0330*/  STG.E.U8 desc[UR4][R6.64], R13 ;  /* 0x0000000d06007986 */ /* 0x0001e8000c101104 */
[----:B------:R-:W2:Y:S01]  /*0340*/  LDG.E R2, desc[UR4][R2.64] ;  /* 0x0000000402027981 */ /* 0x000ea2000c1e1900 */
[----:B------:R-:W-:-:S05]  /*0350*/  IMAD.SHL.U32 R5, R5, 0x100, RZ ;  /* 0x0000010005057824 */ /* 0x000fca00078e00ff */
[----:B------:R-:W-:Y:S02]  /*0360*/  IABS R14, R5 ;  /* 0x00000005000e7213 */ /* 0x000fe40000000000 */
[-C--:B--2---:R-:W-:Y:S02]  /*0370*/  IABS R12, R2.reuse ;  /* 0x00000002000c7213 */ /* 0x084fe40000000000 */
[----:B------:R-:W-:Y:S02]  /*0380*/  LOP3.LUT R5, R5, R2, RZ, 0x3c, !PT ;  /* 0x0000000205057212 */ /* 0x000fe400078e3cff */
[----:B------:R-:W1:Y:S02]  /*0390*/  I2F.RP R10, R12 ;  /* 0x0000000c000a7306 */ /* 0x000e640000209400 */
[----:B------:R-:W-:Y:S01]  /*03a0*/  ISETP.GE.AND P0, PT, R5, RZ, PT ;  /* 0x000000ff0500720c */ /* 0x000fe20003f06270 */
[----:B------:R-:W-:-:S05]  /*03b0*/  IMAD.MOV.U32 R5, RZ, RZ, 0xff ;  /* 0x000000ffff057424 */ /* 0x000fca00078e00ff */
[----:B-1----:R-:W1:Y:S02]  /*03c0*/  MUFU.RCP R10, R10 ;  /* 0x0000000a000a7308 */ /* 0x002e640000001000 */
[----:B-1----:R-:W-:-:S06]  /*03d0*/  VIADD R8, R10, 0xffffffe ;  /* 0x0ffffffe0a087836 */ /* 0x002fcc0000000000 */
[----:B------:R1:W2:Y:S02]  /*03e0*/  F2I.FTZ.U32.TRUNC.NTZ R9, R8 ;  /* 0x0000000800097305 */ /* 0x0002a4000021f000 */
[----:B-1----:R-:W-:Y:S02]  /*03f0*/  IMAD.MOV.U32 R8, RZ, RZ, RZ ;  /* 0x000000ffff087224 */ /* 0x002fe400078e00ff */
[----:B--2---:R-:W-:-:S04]  /*0400*/  IMAD.MOV R11, RZ, RZ, -R9 ;  /* 0x000000ffff0b7224 */ /* 0x004fc800078e0a09 */
[----:B------:R-:W-:Y:S01]  /*0410*/  IMAD R3, R11, R12, RZ ;  /* 0x0000000c0b037224 */ /* 0x000fe200078e02ff */
[----:B------:R-:W-:-:S03]  /*0420*/  IABS R11, R2 ;  /* 0x00000002000b7213 */ /* 0x000fc60000000000 */
[----:B------:R-:W-:-:S04]  /*0430*/  IMAD.HI.U32 R9, R9, R3, R8 ;  /* 0x0000000309097227 */ /* 0x000fc800078e0008 */
[----:B------:R-:W-:Y:S02]  /*0440*/  IMAD.MOV R3, RZ, RZ, -R11 ;  /* 0x000000ffff037224 */ /* 0x000fe400078e0a0b */
[----:B------:R-:W-:-:S04]  /*0450*/  IMAD.HI.U32 R9, R9, R14, RZ ;  /* 0x0000000e09097227 */ /* 0x000fc800078e00ff */
[----:B------:R-:W-:-:S05]  /*0460*/  IMAD R3, R9, R3, R14 ;  /* 0x0000000309037224 */ /* 0x000fca00078e020e */
[----:B------:R-:W-:-:S13]  /*0470*/  ISETP.GT.U32.AND P1, PT, R12, R3, PT ;  /* 0x000000030c00720c */ /* 0x000fda0003f24070 */
[----:B------:R-:W-:Y:S02]  /*0480*/  @!P1 IMAD.IADD R3, R3, 0x1, -R12 ;  /* 0x0000000103039824 */ /* 0x000fe400078e0a0c */
[----:B------:R-:W-:Y:S01]  /*0490*/  @!P1 VIADD R9, R9, 0x1 ;  /* 0x0000000109099836 */ /* 0x000fe20000000000 */
[----:B------:R-:W-:Y:S02]  /*04a0*/  ISETP.NE.AND P1, PT, R2, RZ, PT ;  /* 0x000000ff0200720c */ /* 0x000fe40003f25270 */
[----:B------:R-:W-:-:S13]  /*04b0*/  ISETP.GE.U32.AND P2, PT, R3, R12, PT ;  /* 0x0000000c0300720c */ /* 0x000fda0003f46070 */
[----:B------:R-:W-:Y:S01]  /*04c0*/  @P2 VIADD R9, R9, 0x1 ;  /* 0x0000000109092836 */ /* 0x000fe20000000000 */
[-C--:B------:R-:W-:Y:S02]  /*04d0*/  IADD3 R8, P2, PT, R4, R6.reuse, RZ ;  /* 0x0000000604087210 */ /* 0x080fe40007f5e0ff */
[----:B0-----:R-:W-:Y:S01]  /*04e0*/  IADD3 R6, P3, PT, R0, R6, RZ ;  /* 0x0000000600067210 */ /* 0x001fe20007f7e0ff */
[----:B------:R-:W-:Y:S01]  /*04f0*/  IMAD.MOV.U32 R3, RZ, RZ, R9 ;  /* 0x000000ffff037224 */ /* 0x000fe200078e0009 */
[-C--:B------:R-:W-:Y:S02]  /*0500*/  LEA.HI.X.SX32 R9, R4, R7.reuse, 0x1, P2 ;  /* 0x0000000704097211 */ /* 0x080fe400010f0eff */
[----:B------:R-:W-:Y:S01]  /*0510*/  LEA.HI.X.SX32 R7, R0, R7, 0x1, P3 ;  /* 0x0000000700077211 */ /* 0x000fe200018f0eff */
[----:B------:R-:W-:Y:S01]  /*0520*/  @!P0 IMAD.MOV R3, RZ, RZ, -R3 ;  /* 0x000000ffff038224 */ /* 0x000fe200078e0a03 */
[----:B------:R-:W-:Y:S02]  /*0530*/  @!P1 LOP3.LUT R3, RZ, R2, RZ, 0x33, !PT ;  /* 0x00000002ff039212 */ /* 0x000fe400078e33ff */
[----:B------:R-:W-:-:S03]  /*0540*/  PRMT R0, R5, 0x7610, R0 ;  /* 0x0000761005007816 */ /* 0x000fc60000000000 */
[----:B------:R-:W-:Y:S04]  /*0550*/  STG.E.U8 desc[UR4][R8.64], R3 ;  /* 0x0000000308007986 */ /* 0x000fe8000c101104 */
[----:B------:R-:W-:Y:S01]  /*0560*/  STG.E.U8 desc[UR4][R6.64], R0 ;  /* 0x0000000006007986 */ /* 0x000fe2000c101104 */
[----:B------:R-:W-:Y:S05]  /*0570*/  EXIT ;  /* 0x000000000000794d */ /* 0x000fea0003800000 */
.L_x_0:
[----:B------:R-:W0:Y:S02]  /*0580*/  LDCU.64 UR6, c[0x0][0x388] ;  /* 0x00007100ff0677ac */ /* 0x000e240008000a00 */
[----:B0-----:R-:W-:-:S04]  /*0590*/  IADD3 R2, P0, PT, R9, UR6, RZ ;  /* 0x0000000609027c10 */ /* 0x001fc8000ff1e0ff */
[----:B------:R-:W-:Y:S02]  /*05a0*/  IADD3.X R3, PT, PT, R14, UR7, RZ, P0, !PT ;  /* 0x000000070e037c10 */ /* 0x000fe400087fe4ff */
[-C--:B------:R-:W-:Y:S02]  /*05b0*/  IADD3 R6, P0, PT, R4, R2.reuse, RZ ;  /* 0x0000000204067210 */ /* 0x080fe40007f1e0ff */
[----:B------:R-:W-:Y:S01]  /*05c0*/  IADD3 R8, P1, PT, R0, R2, RZ ;  /* 0x0000000200087210 */ /* 0x000fe20007f3e0ff */
[----:B------:R-:W-:Y:S01]  /*05d0*/  STG.E.U8 desc[UR4][R2.64], RZ ;  /* 0x000000ff02007986 */ /* 0x000fe2000c101104 */
[-C--:B------:R-:W-:Y:S02]  /*05e0*/  LEA.HI.X.SX32 R7, R4, R3.reuse, 0x1, P0 ;  /* 0x0000000304077211 */ /* 0x080fe400000f0eff */
[----:B------:R-:W-:-:S03]  /*05f0*/  LEA.HI.X.SX32 R9, R0, R3, 0x1, P1 ;  /* 0x0000000300097211 */ /* 0x000fc600008f0eff */
[----:B------:R-:W-:Y:S04]  /*0600*/  STG.E.U8 desc[UR4][R6.64], RZ ;  /* 0x000000ff06007986 */ /* 0x000fe8000c101104 */
[----:B------:R-:W-:Y:S01]  /*0610*/  STG.E.U8 desc[UR4][R8.64], RZ ;  /* 0x000000ff08007986 */ /* 0x000fe2000c101104 */
[----:B------:R-:W-:Y:S05]  /*0620*/  EXIT ;  /* 0x000000000000794d */ /* 0x000fea0003800000 */
.L_x_1:
[----:B------:R-:W-:-:S00]  /*0630*/  BRA `(.L_x_1) ;  /* 0xfffffffc00fc7947 */ /* 0x000fc0000383ffff */
[----:B------:R-:W-:-:S00]  /*0640*/  NOP ;  /* 0x0000000000007918 */ /* 0x000fc00000000000 */
        /* <DEDUP_REMOVED lines=11> */
.L_x_3:


//--------------------- .text._Z6kernalPbS_       --------------------------
	.section	.text._Z6kernalPbS_,"ax",@progbits
	.align	128
        .global         _Z6kernalPbS_
        .type           _Z6kernalPbS_,@function
        .size           _Z6kernalPbS_,(.L_x_4 - _Z6kernalPbS_)
        .other          _Z6kernalPbS_,@"STO_CUDA_ENTRY STV_DEFAULT"
_Z6kernalPbS_:
.text._Z6kernalPbS_:
        /* <DEDUP_REMOVED lines=19> */
[C---:B------:R-:W-:Y:S01]  /*0130*/  ISETP.NE.AND P1, PT, R13.reuse, RZ, PT ;  /* 0x000000ff0d00720c */ /* 0x040fe20003f25270 */
[C---:B------:R-:W-:Y:S01]  /*0140*/  VIADD R3, R13.reuse, 0xffffffff ;  /* 0xffffffff0d037836 */ /* 0x040fe20000000000 */
[----:B------:R-:W-:Y:S01]  /*0150*/  ISETP.GT.U32.AND P0, PT, R13, R6, PT ;  /* 0x000000060d00720c */ /* 0x000fe20003f04070 */
[----:B------:R-:W0:Y:S01]  /*0160*/  LDCU.64 UR6, c[0x0][0x380] ;  /* 0x00007000ff0677ac */ /* 0x000e220008000a00 */
[----:B------:R-:W-:Y:S02]  /*0170*/  VIADD R2, R6, 0xffffffff ;  /* 0xffffffff06027836 */ /* 0x000fe40000000000 */
[----:B------:R-:W-:-:S07]  /*0180*/  VIADD R4, R0, 0x1 ;  /* 0x0000000100047836 */ /* 0x000fce0000000000 */
[----:B------:R-:W-:Y:S02]  /*0190*/  @P1 SEL R2, R3, RZ, !P0 ;  /* 0x000000ff03021207 */ /* 0x000fe40004000000 */
[----:B------:R-:W-:-:S03]  /*01a0*/  ISETP.NE.AND P0, PT, R0, RZ, PT ;  /* 0x000000ff0000720c */ /* 0x000fc60003f05270 */
[C---:B------:R-:W-:Y:S01]  /*01b0*/  IMAD R3, R11.reuse, R2, RZ ;  /* 0x000000020b037224 */ /* 0x040fe200078e02ff */
[----:B------:R-:W-:Y:S02]  /*01c0*/  SEL R10, R11, R0, !P0 ;  /* 0x000000000b0a7207 */ /* 0x000fe40004000000 */
[----:B------:R-:W-:Y:S01]  /*01d0*/  ISETP.GE.AND P0, PT, R4, R11, PT ;  /* 0x0000000b0400720c */ /* 0x000fe20003f06270 */
[--C-:B------:R-:W-:Y:S01]  /*01e0*/  IMAD.IADD R7, R0, 0x1, R3.reuse ;  /* 0x0000000100077824 */ /* 0x100fe200078e0203 */
[----:B------:R-:W-:Y:S02]  /*01f0*/  SHF.R.S32.HI R2, RZ, 0x1f, R3 ;  /* 0x0000001fff027819 */ /* 0x000fe40000011403 */
[----:B------:R-:W-:Y:S02]  /*0200*/  SEL R4, R4, RZ, !P0 ;  /* 0x000000ff04047207 */ /* 0x000fe40004000000 */
[----:B0-----:R-:W-:Y:S02]  /*0210*/  IADD3 R16, P3, PT, R7, UR6, RZ ;  /* 0x0000000607107c10 */ /* 0x001fe4000ff7e0ff */
[----:B------:R-:W-:-:S02]  /*0220*/  SHF.R.S32.HI R5, RZ, 0x1f, R10 ;  /* 0x0000001fff057819 */ /* 0x000fc4000001140a */
[----:B------:R-:W-:Y:S02]  /*0230*/  IADD3 R14, P1, P2, R3, UR6, R10 ;  /* 0x00000006030e7c10 */ /* 0x000fe4000fa3e00a */
[----:B------:R-:W-:Y:S01]  /*0240*/  LEA.HI.X.SX32 R17, R7, UR7, 0x1, P3 ;  /* 0x0000000707117c11 */ /* 0x000fe200098f0eff */
[----:B------:R-:W-:Y:S01]  /*0250*/  IMAD.IADD R7, R3, 0x1, R4 ;  /* 0x0000000103077824 */ /* 0x000fe200078e0204 */
[----:B------:R-:W-:Y:S01]  /*0260*/  IADD3.X R15, PT, PT, R2, UR7, R5, P1, P2 ;  /* 0x00000007020f7c10 */ /* 0x000fe20008fe4405 */
[----:B------:R-:W-:Y:S02]  /*0270*/  VIADD R19, R13, 0x1 ;  /* 0x000000010d137836 */ /* 0x000fe40000000000 */
[----:B------:R0:W2:Y:S01]  /*0280*/  LDG.E.U8 R2, desc[UR4][R16.64] ;  /* 0x0000000410027981 */ /* 0x0000a2000c1e1100 */
[----:B------:R-:W-:Y:S01]  /*0290*/  IADD3 R12, P0, PT, R7, UR6, RZ ;  /* 0x00000006070c7c10 */ /* 0x000fe2000ff1e0ff */
[----:B------:R-:W-:Y:S02]  /*02a0*/  IMAD R9, R13, R11, RZ ;  /* 0x0000000b0d097224 */ /* 0x000fe400078e02ff */
[----:B------:R1:W3:Y:S01]  /*02b0*/  LDG.E.U8 R3, desc[UR4][R14.64+-0x1] ;  /* 0xffffff040e037981 */ /* 0x0002e2000c1e1100 */
[----:B------:R-:W-:-:S02]  /*02c0*/  LEA.HI.X.SX32 R13, R7, UR7, 0x1, P0 ;  /* 0x00000007070d7c11 */ /* 0x000fc400080f0eff */
[----:B------:R-:W-:Y:S02]  /*02d0*/  ISETP.GE.U32.AND P0, PT, R19, R6, PT ;  /* 0x000000061300720c */ /* 0x000fe40003f06070 */
[--C-:B------:R-:W-:Y:S01]  /*02e0*/  SHF.R.S32.HI R18, RZ, 0x1f, R9.reuse ;  /* 0x0000001fff127819 */ /* 0x100fe20000011409 */
[----:B------:R4:W5:Y:S01]  /*02f0*/  LDG.E.U8 R8, desc[UR4][R12.64] ;  /* 0x000000040c087981 */ /* 0x000962000c1e1100 */
[----:B------:R-:W-:Y:S02]  /*0300*/  IADD3 R6, P1, P2, R9, UR6, R10 ;  /* 0x0000000609067c10 */ /* 0x000fe4000fa3e00a */
[----:B0-----:R-:W-:Y:S01]  /*0310*/  SEL R16, R19, RZ, !P0 ;  /* 0x000000ff13107207 */ /* 0x001fe20004000000 */
[----:B-1----:R-:W-:Y:S01]  /*0320*/  IMAD.IADD R14, R4, 0x1, R9 ;  /* 0x00000001040e7824 */ /* 0x002fe200078e0209 */
[----:B------:R-:W-:-:S03]  /*0330*/  IADD3.X R7, PT, PT, R18, UR7, R5, P1, P2 ;  /* 0x0000000712077c10 */ /* 0x000fc60008fe4405 */
[----:B------:R-:W-:Y:S01]  /*0340*/  IMAD R11, R11, R16, RZ ;  /* 0x000000100b0b7224 */ /* 0x000fe200078e02ff */
[C---:B------:R-:W-:Y:S01]  /*0350*/  IADD3 R16, P0, PT, R14.reuse, UR6, RZ ;  /* 0x000000060e107c10 */ /* 0x040fe2000ff1e0ff */
[----:B------:R-:W5:Y:S03]  /*0360*/  LDG.E.U8 R6, desc[UR4][R6.64+-0x1] ;  /* 0xffffff0406067981 */ /* 0x000f66000c1e1100 */
[----:B------:R-:W-:Y:S02]  /*0370*/  LEA.HI.X.SX32 R17, R14, UR7, 0x1, P0 ;  /* 0x000000070e117c11 */ /* 0x000fe400080f0eff */
[----:B------:R-:W-:Y:S02]  /*0380*/  IADD3 R14, P0, P1, R11, UR6, R10 ;  /* 0x000000060b0e7c10 */ /* 0x000fe4000f91e00a */
[----:B------:R-:W-:Y:S01]  /*0390*/  SHF.R.S32.HI R10, RZ, 0x1f, R11 ;  /* 0x0000001fff0a7819 */ /* 0x000fe2000001140b */
[----:B------:R-:W5:Y:S03]  /*03a0*/  LDG.E.U8 R16, desc[UR4][R16.64] ;  /* 0x0000000410107981 */ /* 0x000f66000c1e1100 */
[----:B------:R-:W-:Y:S01]  /*03b0*/  IADD3.X R15, PT, PT, R10, UR7, R5, P0, P1 ;  /* 0x000000070a0f7c10 */ /* 0x000fe200087e2405 */
[----:B------:R-:W-:-:S02]  /*03c0*/  IMAD.IADD R5, R0, 0x1, R11 ;  /* 0x0000000100057824 */ /* 0x000fc400078e020b */
[----:B----4-:R-:W-:Y:S02]  /*03d0*/  IMAD.IADD R12, R4, 0x1, R11 ;  /* 0x00000001040c7824 */ /* 0x010fe400078e020b */
[----:B------:R-:W4:Y:S01]  /*03e0*/  LDG.E.U8 R14, desc[UR4][R14.64+-0x1] ;  /* 0xffffff040e0e7981 */ /* 0x000f22000c1e1100 */
[----:B------:R-:W-:-:S04]  /*03f0*/  IADD3 R10, P0, PT, R5, UR6, RZ ;  /* 0x00000006050a7c10 */ /* 0x000fc8000ff1e0ff */
[----:B------:R-:W-:Y:S02]  /*0400*/  LEA.HI.X.SX32 R11, R5, UR7, 0x1, P0 ;  /* 0x00000007050b7c11 */ /* 0x000fe400080f0eff */
[----:B------:R-:W-:-:S03]  /*0410*/  IADD3 R4, P0, PT, R12, UR6, RZ ;  /* 0x000000060c047c10 */ /* 0x000fc6000ff1e0ff */
[----:B------:R-:W4:Y:S01]  /*0420*/  LDG.E.U8 R10, desc[UR4][R10.64] ;  /* 0x000000040a0a7981 */ /* 0x000f22000c1e1100 */
[----:B------:R-:W-:-:S05]  /*0430*/  LEA.HI.X.SX32 R5, R12, UR7, 0x1, P0 ;  /* 0x000000070c057c11 */ /* 0x000fca00080f0eff */
[----:B------:R0:W4:Y:S01]  /*0440*/  LDG.E.U8 R4, desc[UR4][R4.64] ;  /* 0x0000000404047981 */ /* 0x000122000c1e1100 */
[----:B------:R-:W-:-:S05]  /*0450*/  IMAD.IADD R9, R0, 0x1, R9 ;  /* 0x0000000100097824 */ /* 0x000fca00078e0209 */
[----:B------:R-:W-:Y:S02]  /*0460*/  SHF.R.S32.HI R0, RZ, 0x1f, R9 ;  /* 0x0000001fff007819 */ /* 0x000fe40000011409 */
[----:B------:R-:W-:-:S04]  /*0470*/  IADD3 R12, P0, PT, R9, UR6, RZ ;  /* 0x00000006090c7c10 */ /* 0x000fc8000ff1e0ff */
[----:B------:R-:W-:-:S05]  /*0480*/  IADD3.X R13, PT, PT, R0, UR7, RZ, P0, !PT ;  /* 0x00000007000d7c10 */ /* 0x000fca00087fe4ff */
[----:B------:R-:W4:Y:S01]  /*0490*/  LDG.E.U8 R12, desc[UR4][R12.64] ;  /* 0x000000040c0c7981 */ /* 0x000f22000c1e1100 */
[----:B0-----:R-:W-:Y:S01]  /*04a0*/  IMAD.MOV.U32 R5, RZ, RZ, 0x1 ;  /* 0x00000001ff057424 */ /* 0x001fe200078e00ff */
[----:B--2---:R-:W-:Y:S02]  /*04b0*/  ISETP.NE.AND P1, PT, R2, RZ, PT ;  /* 0x000000ff0200720c */ /* 0x004fe40003f25270 */
[----:B---3--:R-:W-:Y:S01]  /*04c0*/  ISETP.NE.AND P0, PT, R3, RZ, PT ;  /* 0x000000ff0300720c */ /* 0x008fe20003f05270 */
[----:B------:R-:W-:Y:S01]  /*04d0*/  IMAD.MOV.U32 R3, RZ, RZ, 0x2 ;  /* 0x00000002ff037424 */ /* 0x000fe200078e00ff */
[----:B------:R-:W-:-:S09]  /*04e0*/  SEL R2, RZ, 0x1, !P1 ;  /* 0x00000001ff027807 */ /* 0x000fd20004800000 */
[----:B------:R-:W-:Y:S01]  /*04f0*/  @!P1 IMAD.MOV R3, RZ, RZ, 0x1 ;  /* 0x00000001ff039424 */ /* 0x000fe200078e02ff */
[----:B-----5:R-:W-:Y:S01]  /*0500*/  ISETP.NE.AND P1, PT, R8, RZ, PT ;  /* 0x000000ff0800720c */ /* 0x020fe20003f25270 */
[----:B------:R-:W-:Y:S01]  /*0510*/  @!P0 IMAD.MOV R3, RZ, RZ, R2 ;  /* 0x000000ffff038224 */ /* 0x000fe200078e0202 */
[----:B------:R-:W-:-:S03]  /*0520*/  ISETP.NE.AND P0, PT, R6, RZ, PT ;  /* 0x000000ff0600720c */ /* 0x000fc60003f05270 */
[----:B------:R-:W-:-:S08]  /*0530*/  VIADD R2, R3, 0x1 ;  /* 0x0000000103027836 */ /* 0x000fd00000000000 */
[----:B------:R-:W-:Y:S01]  /*0540*/  @!P1 IMAD.MOV R2, RZ, RZ, R3 ;  /* 0x000000ffff029224 */ /* 0x000fe200078e0203 */
[----:B------:R-:W-:-:S03]  /*0550*/  ISETP.NE.AND P1, PT, R16, RZ, PT ;  /* 0x000000ff1000720c */ /* 0x000fc60003f25270 */
[----:B------:R-:W-:Y:S02]  /*0560*/  VIADD R3, R2, 0x1 ;  /* 0x0000000102037836 */ /* 0x000fe40000000000 */
[----:B------:R-:W-:Y:S01]  /*0570*/  @!P0 IMAD.MOV R3, RZ, RZ, R2 ;  /* 0x000000ffff038224 */ /* 0x000fe200078e0202 */
[----:B----4-:R-:W-:-:S03]  /*0580*/  ISETP.NE.AND P0, PT, R14, RZ, PT ;  /* 0x000000ff0e00720c */ /* 0x010fc60003f05270 */
[----:B------:R-:W-:-:S04]  /*0590*/  VIADD R2, R3, 0x1 ;  /* 0x0000000103027836 */ /* 0x000fc80000000000 */
[----:B------:R-:W-:Y:S01]  /*05a0*/  @!P1 IMAD.MOV R2, RZ, RZ, R3 ;  /* 0x000000ffff029224 */ /* 0x000fe200078e0203 */
[----:B------:R-:W-:-:S03]  /*05b0*/  ISETP.NE.AND P1, PT, R10, RZ, PT ;  /* 0x000000ff0a00720c */ /* 0x000fc60003f25270 */
[----:B------:R-:W-:Y:S02]  /*05c0*/  VIADD R3, R2, 0x1 ;  /* 0x0000000102037836 */ /* 0x000fe40000000000 */
[----:B------:R-:W-:Y:S01]  /*05d0*/  @!P0 IMAD.MOV R3, RZ, RZ, R2 ;  /* 0x000000ffff038224 */ /* 0x000fe200078e0202 */
[----:B------:R-:W-:-:S03]  /*05e0*/  ISETP.NE.AND P0, PT, R4, RZ, PT ;  /* 0x000000ff0400720c */ /* 0x000fc60003f05270 */
[----:B------:R-:W-:-:S04]  /*05f0*/  VIADD R2, R3, 0x1 ;  /* 0x0000000103027836 */ /* 0x000fc80000000000 */
[----:B------:R-:W-:-:S04]  /*0600*/  @!P1 IMAD.MOV R2, RZ, RZ, R3 ;  /* 0x000000ffff029224 */ /* 0x000fc800078e0203 */
[----:B------:R-:W-:Y:S02]  /*0610*/  VIADD R4, R2, 0x1 ;  /* 0x0000000102047836 */ /* 0x000fe40000000000 */
[----:B------:R-:W-:-:S05]  /*0620*/  @!P0 IMAD.MOV R4, RZ, RZ, R2 ;  /* 0x000000ffff048224 */ /* 0x000fca00078e0202 */
[----:B------:R-:W-:-:S04]  /*0630*/  ISETP.NE.AND P0, PT, R4, 0x3, PT ;  /* 0x000000030400780c */ /* 0x000fc80003f05270 */
[----:B------:R-:W-:-:S13]  /*0640*/  ISETP.NE.OR P0, PT, R12, RZ, P0 ;  /* 0x000000ff0c00720c */ /* 0x000fda0000705670 */
[----:B------:R-:W0:Y:S02]  /*0650*/  @!P0 LDC.64 R2, c[0x0][0x388] ;  /* 0x0000e200ff028b82 */ /* 0x000e240000000a00 */
[----:B0-----:R-:W-:-:S05]  /*0660*/  @!P0 IADD3 R2, P1, PT, R9, R2, RZ ;  /* 0x0000000209028210 */ /* 0x001fca0007f3e0ff */
[----:B------:R-:W-:-:S05]  /*0670*/  @!P0 IMAD.X R3, R0, 0x1, R3, P1 ;  /* 0x0000000100038824 */ /* 0x000fca00008e0603 */
[----:B------:R0:W-:Y:S01]  /*0680*/  @!P0 STG.E.U8 desc[UR4][R2.64], R5 ;  /* 0x0000000502008986 */ /* 0x0001e2000c101104 */
[----:B------:R-:W-:Y:S05]  /*0690*/  @!P0 EXIT ;  /* 0x000000000000894d */ /* 0x000fea0003800000 */
[----:B------:R-:W-:-:S13]  /*06a0*/  ISETP.NE.AND P0, PT, R12, RZ, PT ;  /* 0x000000ff0c00720c */ /* 0x000fda0003f05270 */
[----:B------:R-:W-:Y:S05]  /*06b0*/  @!P0 EXIT ;  /* 0x000000000000894d */ /* 0x000fea0003800000 */
[----:B------:R-:W-:-:S05]  /*06c0*/  VIADD R4, R4, 0xfffffffc ;  /* 0xfffffffc04047836 */ /* 0x000fca0000000000 */
[----:B------:R-:W-:-:S13]  /*06d0*/  ISETP.GT.U32.AND P0, PT, R4, -0x3, PT ;  /* 0xfffffffd0400780c */ /* 0x000fda0003f04070 */
[----:B0-----:R-:W0:Y:S02]  /*06e0*/  @!P0 LDC.64 R2, c[0x0][0x388] ;  /* 0x0000e200ff028b82 */ /* 0x001e240000000a00 */
[----:B0-----:R-:W-:-:S05]  /*06f0*/  @!P0 IADD3 R2, P1, PT, R9, R2, RZ ;  /* 0x0000000209028210 */ /* 0x001fca0007f3e0ff */
[----:B------:R-:W-:-:S05]  /*0700*/  @!P0 IMAD.X R3, R0, 0x1, R3, P1 ;  /* 0x0000000100038824 */ /* 0x000fca00008e0603 */
[----:B------:R0:W-:Y:S01]  /*0710*/  @!P0 STG.E.U8 desc[UR4][R2.64], RZ ;  /* 0x000000ff02008986 */ /* 0x0001e2000c101104 */
[----:B------:R-:W-:Y:S05]  /*0720*/  @!P0 EXIT ;  /* 0x000000000000894d */ /* 0x000fea0003800000 */
[----:B------:R-:W0:Y:S01]  /*0730*/  LDCU.64 UR6, c[0x0][0x388] ;  /* 0x00007100ff0677ac */ /* 0x000e220008000a00 */
[----:B------:R-:W-:Y:S01]  /*0740*/  IMAD.MOV.U32 R4, RZ, RZ, 0x1 ;  /* 0x00000001ff047424 */ /* 0x000fe200078e00ff */
[----:B0-----:R-:W-:-:S04]  /*0750*/  IADD3 R2, P0, PT, R9, UR6, RZ ;  /* 0x0000000609027c10 */ /* 0x001fc8000ff1e0ff */
[----:B------:R-:W-:Y:S02]  /*0760*/  IADD3.X R3, PT, PT, R0, UR7, RZ, P0, !PT ;  /* 0x0000000700037c10 */ /* 0x000fe400087fe4ff */
[----:B------:R-:W-:-:S05]  /*0770*/  PRMT R0, R4, 0x7610, R0 ;  /* 0x0000761004007816 */ /* 0x000fca0000000000 */
[----:B------:R-:W-:Y:S01]  /*0780*/  STG.E.U8 desc[UR4][R2.64], R0 ;  /* 0x0000000002007986 */ /* 0x000fe2000c101104 */
[----:B------:R-:W-:Y:S05]  /*0790*/  EXIT ;  /* 0x000000000000794d */ /* 0x000fea0003800000 */
.L_x_2:
        /* <DEDUP_REMOVED lines=14> */
.L_x_4:


//--------------------- .nv.shared.reserved.0     --------------------------
	.section	.nv.shared.reserved.0,"aw",@nobits
	.weak		__nv_reservedSMEM_offset_0_alias
	.size		__nv_reservedSMEM_offset_0_alias, 0, 64
	.other		__nv_reservedSMEM_offset_0_alias,@"STO_CUDA_RESERVED_SHARED STV_DEFAULT"
__nv_reservedSMEM_offset_0_alias:
	.zero		0
	.zero		64


//--------------------- .nv.global                --------------------------
	.section	.nv.global,"aw",@nobits
	.align	4
.nv.global:
	.type		cuWidth,@object
	.size		cuWidth,(cuHeight - cuWidth)
	.other		cuWidth,@"STV_DEFAULT STO_CUDA_MANAGED"
cuWidth:
	.zero		4
	.type		cuHeight,@object
	.size		cuHeight,(.L_1 - cuHeight)
	.other		cuHeight,@"STV_DEFAULT STO_CUDA_MANAGED"
cuHeight:
	.zero		4
.L_1:


//--------------------- .nv.constant0._Z6renderPbPh --------------------------
	.section	.nv.constant0._Z6renderPbPh,"a",@progbits
	.sectionflags	@""
	.align	4
.nv.constant0._Z6renderPbPh:
	.zero		912


//--------------------- .nv.constant0._Z6kernalPbS_ --------------------------
	.section	.nv.constant0._Z6kernalPbS_,"a",@progbits
	.sectionflags	@""
	.align	4
.nv.constant0._Z6kernalPbS_:
	.zero		912


//--------------------- SYMBOLS --------------------------

	.type		.nv.reservedSmem.offset0,@object
	.size		.nv.reservedSmem.offset0,0x4
